//
// Generated by NVIDIA NVVM Compiler
//
// Compiler Build ID: CL-36424714
// Cuda compilation tools, release 13.0, V13.0.88
// Based on NVVM 20.0.0
//

.version 9.0
.target sm_100
.address_size 64

	// .globl	_Z5task1PViii
.extern .func  (.param .b32 func_retval0) vprintf
(
	.param .b64 vprintf_param_0,
	.param .b64 vprintf_param_1
)
;
.global .align 1 .b8 $str[21] = {230, 173, 163, 229, 156, 168, 230, 137, 167, 232, 161, 140, 228, 187, 187, 229, 138, 161, 49, 10};
.global .align 1 .b8 $str$1[21] = {228, 187, 187, 229, 138, 161, 49, 230, 137, 167, 232, 161, 140, 229, 174, 140, 230, 136, 144, 10};
.global .align 1 .b8 $str$2[21] = {230, 173, 163, 229, 156, 168, 230, 137, 167, 232, 161, 140, 228, 187, 187, 229, 138, 161, 50, 10};
.global .align 1 .b8 $str$3[21] = {228, 187, 187, 229, 138, 161, 50, 230, 137, 167, 232, 161, 140, 229, 174, 140, 230, 136, 144, 10};
.global .align 1 .b8 $str$4[21] = {230, 173, 163, 229, 156, 168, 230, 137, 167, 232, 161, 140, 228, 187, 187, 229, 138, 161, 51, 10};
.global .align 1 .b8 $str$5[21] = {228, 187, 187, 229, 138, 161, 51, 230, 137, 167, 232, 161, 140, 229, 174, 140, 230, 136, 144, 10};

.visible .entry _Z5task1PViii(
	.param .u64 .ptr .align 1 _Z5task1PViii_param_0,
	.param .u32 _Z5task1PViii_param_1,
	.param .u32 _Z5task1PViii_param_2
)
{
	.reg .pred 	%p<9>;
	.reg .b32 	%r<17>;
	.reg .b64 	%rd<9>;

	ld.param.u64 	%rd2, [_Z5task1PViii_param_0];
	ld.param.u32 	%r4, [_Z5task1PViii_param_1];
	// begin inline asm
	mov.u32 %r5, %smid;
	// end inline asm
	setp.ne.s32 	%p1, %r4, %r5;
	@%p1 bra 	$L__BB0_13;
	mov.u32 	%r1, %tid.x;
	setp.ne.s32 	%p2, %r1, 0;
	@%p2 bra 	$L__BB0_3;
	mov.u64 	%rd3, $str;
	cvta.global.u64 	%rd4, %rd3;
	{ // callseq 0, 0
	.param .b64 param0;
	st.param.b64 	[param0], %rd4;
	.param .b64 param1;
	st.param.b64 	[param1], 0;
	.param .b32 retval0;
	call.uni (retval0), 
	vprintf, 
	(
	param0, 
	param1
	);
	ld.param.b32 	%r6, [retval0];
	} // callseq 0
$L__BB0_3:
	cvta.to.global.u64 	%rd5, %rd2;
	mul.wide.s32 	%rd6, %r4, 4;
	add.s64 	%rd1, %rd5, %rd6;
	mov.b32 	%r16, 0;
	bra.uni 	$L__BB0_9;
$L__BB0_4:
	ld.volatile.global.u32 	%r10, [%rd1];
	setp.eq.s32 	%p4, %r10, -1;
	@%p4 bra 	$L__BB0_13;
	ld.volatile.global.u32 	%r11, [%rd1];
	setp.eq.s32 	%p5, %r11, -1;
	@%p5 bra 	$L__BB0_13;
	setp.eq.s32 	%p6, %r16, 999996;
	@%p6 bra 	$L__BB0_10;
	ld.volatile.global.u32 	%r12, [%rd1];
	setp.eq.s32 	%p7, %r12, -1;
	@%p7 bra 	$L__BB0_13;
	add.s32 	%r16, %r16, 4;
$L__BB0_9:
	ld.volatile.global.u32 	%r9, [%rd1];
	setp.eq.s32 	%p3, %r9, -1;
	@%p3 bra 	$L__BB0_13;
	bra.uni 	$L__BB0_4;
$L__BB0_10:
	setp.ne.s32 	%p8, %r1, 0;
	@%p8 bra 	$L__BB0_12;
	mov.u64 	%rd7, $str$1;
	cvta.global.u64 	%rd8, %rd7;
	{ // callseq 1, 0
	.param .b64 param0;
	st.param.b64 	[param0], %rd8;
	.param .b64 param1;
	st.param.b64 	[param1], 0;
	.param .b32 retval0;
	call.uni (retval0), 
	vprintf, 
	(
	param0, 
	param1
	);
	ld.param.b32 	%r13, [retval0];
	} // callseq 1
$L__BB0_12:
	mov.b32 	%r15, 0;
	st.volatile.global.u32 	[%rd1], %r15;
$L__BB0_13:
	ret;

}
	// .globl	_Z5task2PViii
.visible .entry _Z5task2PViii(
	.param .u64 .ptr .align 1 _Z5task2PViii_param_0,
	.param .u32 _Z5task2PViii_param_1,
	.param .u32 _Z5task2PViii_param_2
)
{
	.reg .pred 	%p<9>;
	.reg .b32 	%r<19>;
	.reg .b64 	%rd<9>;

	ld.param.u64 	%rd2, [_Z5task2PViii_param_0];
	ld.param.u32 	%r5, [_Z5task2PViii_param_1];
	ld.param.u32 	%r6, [_Z5task2PViii_param_2];
	// begin inline asm
	mov.u32 %r7, %smid;
	// end inline asm
	setp.ne.s32 	%p1, %r5, %r7;
	@%p1 bra 	$L__BB1_13;
	mov.u32 	%r1, %tid.x;
	add.s32 	%r2, %r6, %r5;
	setp.ne.s32 	%p2, %r1, 0;
	@%p2 bra 	$L__BB1_3;
	mov.u64 	%rd3, $str$2;
	cvta.global.u64 	%rd4, %rd3;
	{ // callseq 2, 0
	.param .b64 param0;
	st.param.b64 	[param0], %rd4;
	.param .b64 param1;
	st.param.b64 	[param1], 0;
	.param .b32 retval0;
	call.uni (retval0), 
	vprintf, 
	(
	param0, 
	param1
	);
	ld.param.b32 	%r8, [retval0];
	} // callseq 2
$L__BB1_3:
	cvta.to.global.u64 	%rd5, %rd2;
	mul.wide.s32 	%rd6, %r2, 4;
	add.s64 	%rd1, %rd5, %rd6;
	mov.b32 	%r18, 0;
	bra.uni 	$L__BB1_9;
$L__BB1_4:
	ld.volatile.global.u32 	%r12, [%rd1];
	setp.eq.s32 	%p4, %r12, -1;
	@%p4 bra 	$L__BB1_13;
	ld.volatile.global.u32 	%r13, [%rd1];
	setp.eq.s32 	%p5, %r13, -1;
	@%p5 bra 	$L__BB1_13;
	setp.eq.s32 	%p6, %r18, 999996;
	@%p6 bra 	$L__BB1_10;
	ld.volatile.global.u32 	%r14, [%rd1];
	setp.eq.s32 	%p7, %r14, -1;
	@%p7 bra 	$L__BB1_13;
	add.s32 	%r18, %r18, 4;
$L__BB1_9:
	ld.volatile.global.u32 	%r11, [%rd1];
	setp.eq.s32 	%p3, %r11, -1;
	@%p3 bra 	$L__BB1_13;
	bra.uni 	$L__BB1_4;
$L__BB1_10:
	setp.ne.s32 	%p8, %r1, 0;
	@%p8 bra 	$L__BB1_12;
	mov.u64 	%rd7, $str$3;
	cvta.global.u64 	%rd8, %rd7;
	{ // callseq 3, 0
	.param .b64 param0;
	st.param.b64 	[param0], %rd8;
	.param .b64 param1;
	st.param.b64 	[param1], 0;
	.param .b32 retval0;
	call.uni (retval0), 
	vprintf, 
	(
	param0, 
	param1
	);
	ld.param.b32 	%r15, [retval0];
	} // callseq 3
$L__BB1_12:
	mov.b32 	%r17, 0;
	st.volatile.global.u32 	[%rd1], %r17;
$L__BB1_13:
	ret;

}
	// .globl	_Z5task3PViii
.visible .entry _Z5task3PViii(
	.param .u64 .ptr .align 1 _Z5task3PViii_param_0,
	.param .u32 _Z5task3PViii_param_1,
	.param .u32 _Z5task3PViii_param_2
)
{
	.reg .pred 	%p<9>;
	.reg .b32 	%r<20>;
	.reg .b64 	%rd<9>;

	ld.param.u64 	%rd2, [_Z5task3PViii_param_0];
	ld.param.u32 	%r5, [_Z5task3PViii_param_1];
	ld.param.u32 	%r6, [_Z5task3PViii_param_2];
	// begin inline asm
	mov.u32 %r7, %smid;
	// end inline asm
	setp.ne.s32 	%p1, %r5, %r7;
	@%p1 bra 	$L__BB2_13;
	mov.u32 	%r1, %tid.x;
	shl.b32 	%r8, %r6, 1;
	add.s32 	%r2, %r8, %r5;
	setp.ne.s32 	%p2, %r1, 0;
	@%p2 bra 	$L__BB2_3;
	mov.u64 	%rd3, $str$4;
	cvta.global.u64 	%rd4, %rd3;
	{ // callseq 4, 0
	.param .b64 param0;
	st.param.b64 	[param0], %rd4;
	.param .b64 param1;
	st.param.b64 	[param1], 0;
	.param .b32 retval0;
	call.uni (retval0), 
	vprintf, 
	(
	param0, 
	param1
	);
	ld.param.b32 	%r9, [retval0];
	} // callseq 4
$L__BB2_3:
	cvta.to.global.u64 	%rd5, %rd2;
	mul.wide.s32 	%rd6, %r2, 4;
	add.s64 	%rd1, %rd5, %rd6;
	mov.b32 	%r19, 0;
	bra.uni 	$L__BB2_9;
$L__BB2_4:
	ld.volatile.global.u32 	%r13, [%rd1];
	setp.eq.s32 	%p4, %r13, -1;
	@%p4 bra 	$L__BB2_13;
	ld.volatile.global.u32 	%r14, [%rd1];
	setp.eq.s32 	%p5, %r14, -1;
	@%p5 bra 	$L__BB2_13;
	setp.eq.s32 	%p6, %r19, 999996;
	@%p6 bra 	$L__BB2_10;
	ld.volatile.global.u32 	%r15, [%rd1];
	setp.eq.s32 	%p7, %r15, -1;
	@%p7 bra 	$L__BB2_13;
	add.s32 	%r19, %r19, 4;
$L__BB2_9:
	ld.volatile.global.u32 	%r12, [%rd1];
	setp.eq.s32 	%p3, %r12, -1;
	@%p3 bra 	$L__BB2_13;
	bra.uni 	$L__BB2_4;
$L__BB2_10:
	setp.ne.s32 	%p8, %r1, 0;
	@%p8 bra 	$L__BB2_12;
	mov.u64 	%rd7, $str$5;
	cvta.global.u64 	%rd8, %rd7;
	{ // callseq 5, 0
	.param .b64 param0;
	st.param.b64 	[param0], %rd8;
	.param .b64 param1;
	st.param.b64 	[param1], 0;
	.param .b32 retval0;
	call.uni (retval0), 
	vprintf, 
	(
	param0, 
	param1
	);
	ld.param.b32 	%r16, [retval0];
	} // callseq 5
$L__BB2_12:
	mov.b32 	%r18, 0;
	st.volatile.global.u32 	[%rd1], %r18;
$L__BB2_13:
	ret;

}


// ===== COMPILED SASS (sm_100) =====

	.target	sm_100

	.elftype	@"ET_EXEC"


//--------------------- .note.nv.tkinfo           --------------------------
	.section	.note.nv.tkinfo,"",@"SHT_NOTE"
	.sectionflags	@"SHF_NOTE_NV_TKINFO"
	.tkinfo
        /*0018*/ 	.word	0x00000002
        /*0030*/ 	.string	""
        /*0030*/ 	.string	"ptxas"
        /*0030*/ 	.string	"Cuda compilation tools, release 13.0, V13.0.88"
        /*0030*/ 	.string	"Build cuda_13.0.r13.0/compiler.36424714_0"
        /*0030*/ 	.string	"-arch sm_100 -m 64 "



//--------------------- .note.nv.cuinfo           --------------------------
	.section	.note.nv.cuinfo,"",@"SHT_NOTE"
	.sectionflags	@"SHF_NOTE_NV_CUINFO"
        /*0018*/ 	.short	0x0002
        /*001a*/ 	.short	0x0064
        /*001c*/ 	.short	0x0082
	.zero		2


//--------------------- .nv.info                  --------------------------
	.section	.nv.info,"",@"SHT_CUDA_INFO"
	.align	4


	//----- nvinfo : EIATTR_REGCOUNT
	.align		4
        /*0000*/ 	.byte	0x04, 0x2f
        /*0002*/ 	.short	(.L_7 - .L_6)
	.align		4
.L_6:
        /*0004*/ 	.word	index@(_Z5task1PViii)
        /*0008*/ 	.word	0x00000018


	//----- nvinfo : EIATTR_FRAME_SIZE
	.align		4
.L_7:
        /*000c*/ 	.byte	0x04, 0x11
        /*000e*/ 	.short	(.L_9 - .L_8)
	.align		4
.L_8:
        /*0010*/ 	.word	index@(_Z5task1PViii)
        /*0014*/ 	.word	0x00000000


	//----- nvinfo : EIATTR_REGCOUNT
	.align		4
.L_9:
        /*0018*/ 	.byte	0x04, 0x2f
        /*001a*/ 	.short	(.L_11 - .L_10)
	.align		4
.L_10:
        /*001c*/ 	.word	index@(_Z5task2PViii)
        /*0020*/ 	.word	0x00000018


	//----- nvinfo : EIATTR_FRAME_SIZE
	.align		4
.L_11:
        /*0024*/ 	.byte	0x04, 0x11
        /*0026*/ 	.short	(.L_13 - .L_12)
	.align		4
.L_12:
        /*0028*/ 	.word	index@(_Z5task2PViii)
        /*002c*/ 	.word	0x00000000


	//----- nvinfo : EIATTR_REGCOUNT
	.align		4
.L_13:
        /*0030*/ 	.byte	0x04, 0x2f
        /*0032*/ 	.short	(.L_15 - .L_14)
	.align		4
.L_14:
        /*0034*/ 	.word	index@(_Z5task3PViii)
        /*0038*/ 	.word	0x00000018


	//----- nvinfo : EIATTR_FRAME_SIZE
	.align		4
.L_15:
        /*003c*/ 	.byte	0x04, 0x11
        /*003e*/ 	.short	(.L_17 - .L_16)
	.align		4
.L_16:
        /*0040*/ 	.word	index@(_Z5task3PViii)
        /*0044*/ 	.word	0x00000000


	//----- nvinfo : EIATTR_MIN_STACK_SIZE
	.align		4
.L_17:
        /*0048*/ 	.byte	0x04, 0x12
        /*004a*/ 	.short	(.L_19 - .L_18)
	.align		4
.L_18:
        /*004c*/ 	.word	index@(_Z5task3PViii)
        /*0050*/ 	.word	0x00000000


	//----- nvinfo : EIATTR_MIN_STACK_SIZE
	.align		4
.L_19:
        /*0054*/ 	.byte	0x04, 0x12
        /*0056*/ 	.short	(.L_21 - .L_20)
	.align		4
.L_20:
        /*0058*/ 	.word	index@(_Z5task2PViii)
        /*005c*/ 	.word	0x00000000


	//----- nvinfo : EIATTR_MIN_STACK_SIZE
	.align		4
.L_21:
        /*0060*/ 	.byte	0x04, 0x12
        /*0062*/ 	.short	(.L_23 - .L_22)
	.align		4
.L_22:
        /*0064*/ 	.word	index@(_Z5task1PViii)
        /*0068*/ 	.word	0x00000000
.L_23:


//--------------------- .nv.compat                --------------------------
	.section	.nv.compat,"",@"SHT_CUDA_COMPAT_INFO"
	.align	4
        /*0000*/ 	.byte	0x02, 0x09, 0x00, 0x00, 0x02, 0x02, 0x01, 0x00, 0x02, 0x05, 0x05, 0x00, 0x03, 0x07, 0x01, 0x01
        /*0010*/ 	.byte	0x02, 0x03, 0x00, 0x00, 0x02, 0x06, 0x01, 0x00, 0x04, 0x0b, 0x08, 0x00, 0x09, 0x00, 0x00, 0x00
        /*0020*/ 	.byte	0x00, 0x00, 0x00, 0x00


//--------------------- .nv.info._Z5task3PViii    --------------------------
	.section	.nv.info._Z5task3PViii,"",@"SHT_CUDA_INFO"
	.sectionflags	@""
	.align	4


	//----- nvinfo : EIATTR_CUDA_API_VERSION
	.align		4
        /*0000*/ 	.byte	0x04, 0x37
        /*0002*/ 	.short	(.L_25 - .L_24)
.L_24:
        /*0004*/ 	.word	0x00000082


	//----- nvinfo : EIATTR_KPARAM_INFO
	.align		4
.L_25:
        /*0008*/ 	.byte	0x04, 0x17
        /*000a*/ 	.short	(.L_27 - .L_26)
.L_26:
        /*000c*/ 	.word	0x00000000
        /*0010*/ 	.short	0x0002
        /*0012*/ 	.short	0x000c
        /*0014*/ 	.byte	0x00, 0xf0, 0x11, 0x00


	//----- nvinfo : EIATTR_KPARAM_INFO
	.align		4
.L_27:
        /*0018*/ 	.byte	0x04, 0x17
        /*001a*/ 	.short	(.L_29 - .L_28)
.L_28:
        /*001c*/ 	.word	0x00000000
        /*0020*/ 	.short	0x0001
        /*0022*/ 	.short	0x0008
        /*0024*/ 	.byte	0x00, 0xf0, 0x11, 0x00


	//----- nvinfo : EIATTR_KPARAM_INFO
	.align		4
.L_29:
        /*0028*/ 	.byte	0x04, 0x17
        /*002a*/ 	.short	(.L_31 - .L_30)
.L_30:
        /*002c*/ 	.word	0x00000000
        /*0030*/ 	.short	0x0000
        /*0032*/ 	.short	0x0000
        /*0034*/ 	.byte	0x00, 0xf5, 0x21, 0x00


	//----- nvinfo : EIATTR_SPARSE_MMA_MASK
	.align		4
.L_31:
        /*0038*/ 	.byte	0x03, 0x50
        /*003a*/ 	.short	0x0000


	//----- nvinfo : EIATTR_MAXREG_COUNT
	.align		4
        /*003c*/ 	.byte	0x03, 0x1b
        /*003e*/ 	.short	0x00ff


	//----- nvinfo : EIATTR_EXTERNS
	.align		4
        /*0040*/ 	.byte	0x04, 0x0f
        /*0042*/ 	.short	(.L_33 - .L_32)


	//   ....[0]....
	.align		4
.L_32:
        /*0044*/ 	.word	index@(vprintf)


	//----- nvinfo : EIATTR_MERCURY_ISA_VERSION
	.align		4
.L_33:
        /*0048*/ 	.byte	0x03, 0x5f
        /*004a*/ 	.short	0x0101


	//----- nvinfo : EIATTR_VRC_CTA_INIT_COUNT
	.align		4
        /*004c*/ 	.byte	0x02, 0x4a
	.zero		1
	.zero		1


	//----- nvinfo : EIATTR_SYSCALL_OFFSETS
	.align		4
        /*0050*/ 	.byte	0x04, 0x46
        /*0052*/ 	.short	(.L_35 - .L_34)


	//   ....[0]....
.L_34:
        /*0054*/ 	.word	0x00000130


	//   ....[1]....
        /*0058*/ 	.word	0x00000360


	//----- nvinfo : EIATTR_EXIT_INSTR_OFFSETS
	.align		4
.L_35:
        /*005c*/ 	.byte	0x04, 0x1c
        /*005e*/ 	.short	(.L_37 - .L_36)


	//   ....[0]....
.L_36:
        /*0060*/ 	.word	0x00000040


	//   ....[1]....
        /*0064*/ 	.word	0x00000190


	//   ....[2]....
        /*0068*/ 	.word	0x000001e0


	//   ....[3]....
        /*006c*/ 	.word	0x00000210


	//   ....[4]....
        /*0070*/ 	.word	0x00000260


	//   ....[5]....
        /*0074*/ 	.word	0x000002b0


	//   ....[6]....
        /*0078*/ 	.word	0x00000390


	//----- nvinfo : EIATTR_CRS_STACK_SIZE
	.align		4
.L_37:
        /*007c*/ 	.byte	0x04, 0x1e
        /*007e*/ 	.short	(.L_39 - .L_38)
.L_38:
        /*0080*/ 	.word	0x00000000


	//----- nvinfo : EIATTR_CBANK_PARAM_SIZE
	.align		4
.L_39:
        /*0084*/ 	.byte	0x03, 0x19
        /*0086*/ 	.short	0x0010


	//----- nvinfo : EIATTR_PARAM_CBANK
	.align		4
        /*0088*/ 	.byte	0x04, 0x0a
        /*008a*/ 	.short	(.L_41 - .L_40)
	.align		4
.L_40:
        /*008c*/ 	.word	index@(.nv.constant0._Z5task3PViii)
        /*0090*/ 	.short	0x0380
        /*0092*/ 	.short	0x0010


	//----- nvinfo : EIATTR_SW_WAR
	.align		4
.L_41:
        /*0094*/ 	.byte	0x04, 0x36
        /*0096*/ 	.short	(.L_43 - .L_42)
.L_42:
        /*0098*/ 	.word	0x00000008
.L_43:


//--------------------- .nv.info._Z5task2PViii    --------------------------
	.section	.nv.info._Z5task2PViii,"",@"SHT_CUDA_INFO"
	.sectionflags	@""
	.align	4


	//----- nvinfo : EIATTR_CUDA_API_VERSION
	.align		4
        /*0000*/ 	.byte	0x04, 0x37
        /*0002*/ 	.short	(.L_45 - .L_44)
.L_44:
        /*0004*/ 	.word	0x00000082


	//----- nvinfo : EIATTR_KPARAM_INFO
	.align		4
.L_45:
        /*0008*/ 	.byte	0x04, 0x17
        /*000a*/ 	.short	(.L_47 - .L_46)
.L_46:
        /*000c*/ 	.word	0x00000000
        /*0010*/ 	.short	0x0002
        /*0012*/ 	.short	0x000c
        /*0014*/ 	.byte	0x00, 0xf0, 0x11, 0x00


	//----- nvinfo : EIATTR_KPARAM_INFO
	.align		4
.L_47:
        /*0018*/ 	.byte	0x04, 0x17
        /*001a*/ 	.short	(.L_49 - .L_48)
.L_48:
        /*001c*/ 	.word	0x00000000
        /*0020*/ 	.short	0x0001
        /*0022*/ 	.short	0x0008
        /*0024*/ 	.byte	0x00, 0xf0, 0x11, 0x00


	//----- nvinfo : EIATTR_KPARAM_INFO
	.align		4
.L_49:
        /*0028*/ 	.byte	0x04, 0x17
        /*002a*/ 	.short	(.L_51 - .L_50)
.L_50:
        /*002c*/ 	.word	0x00000000
        /*0030*/ 	.short	0x0000
        /*0032*/ 	.short	0x0000
        /*0034*/ 	.byte	0x00, 0xf5, 0x21, 0x00


	//----- nvinfo : EIATTR_SPARSE_MMA_MASK
	.align		4
.L_51:
        /*0038*/ 	.byte	0x03, 0x50
        /*003a*/ 	.short	0x0000


	//----- nvinfo : EIATTR_MAXREG_COUNT
	.align		4
        /*003c*/ 	.byte	0x03, 0x1b
        /*003e*/ 	.short	0x00ff


	//----- nvinfo : EIATTR_EXTERNS
	.align		4
        /*0040*/ 	.byte	0x04, 0x0f
        /*0042*/ 	.short	(.L_53 - .L_52)


	//   ....[0]....
	.align		4
.L_52:
        /*0044*/ 	.word	index@(vprintf)


	//----- nvinfo : EIATTR_MERCURY_ISA_VERSION
	.align		4
.L_53:
        /*0048*/ 	.byte	0x03, 0x5f
        /*004a*/ 	.short	0x0101


	//----- nvinfo : EIATTR_VRC_CTA_INIT_COUNT
	.align		4
        /*004c*/ 	.byte	0x02, 0x4a
	.zero		1
	.zero		1


	//----- nvinfo : EIATTR_SYSCALL_OFFSETS
	.align		4
        /*0050*/ 	.byte	0x04, 0x46
        /*0052*/ 	.short	(.L_55 - .L_54)


	//   ....[0]....
.L_54:
        /*0054*/ 	.word	0x00000130


	//   ....[1]....
        /*0058*/ 	.word	0x00000360


	//----- nvinfo : EIATTR_EXIT_INSTR_OFFSETS
	.align		4
.L_55:
        /*005c*/ 	.byte	0x04, 0x1c
        /*005e*/ 	.short	(.L_57 - .L_56)


	//   ....[0]....
.L_56:
        /*0060*/ 	.word	0x00000040


	//   ....[1]....
        /*0064*/ 	.word	0x00000190


	//   ....[2]....
        /*0068*/ 	.word	0x000001e0


	//   ....[3]....
        /*006c*/ 	.word	0x00000210


	//   ....[4]....
        /*0070*/ 	.word	0x00000260


	//   ....[5]....
        /*0074*/ 	.word	0x000002b0


	//   ....[6]....
        /*0078*/ 	.word	0x00000390


	//----- nvinfo : EIATTR_CRS_STACK_SIZE
	.align		4
.L_57:
        /*007c*/ 	.byte	0x04, 0x1e
        /*007e*/ 	.short	(.L_59 - .L_58)
.L_58:
        /*0080*/ 	.word	0x00000000


	//----- nvinfo : EIATTR_CBANK_PARAM_SIZE
	.align		4
.L_59:
        /*0084*/ 	.byte	0x03, 0x19
        /*0086*/ 	.short	0x0010


	//----- nvinfo : EIATTR_PARAM_CBANK
	.align		4
        /*0088*/ 	.byte	0x04, 0x0a
        /*008a*/ 	.short	(.L_61 - .L_60)
	.align		4
.L_60:
        /*008c*/ 	.word	index@(.nv.constant0._Z5task2PViii)
        /*0090*/ 	.short	0x0380
        /*0092*/ 	.short	0x0010


	//----- nvinfo : EIATTR_SW_WAR
	.align		4
.L_61:
        /*0094*/ 	.byte	0x04, 0x36
        /*0096*/ 	.short	(.L_63 - .L_62)
.L_62:
        /*0098*/ 	.word	0x00000008
.L_63:


//--------------------- .nv.info._Z5task1PViii    --------------------------
	.section	.nv.info._Z5task1PViii,"",@"SHT_CUDA_INFO"
	.sectionflags	@""
	.align	4


	//----- nvinfo : EIATTR_CUDA_API_VERSION
	.align		4
        /*0000*/ 	.byte	0x04, 0x37
        /*0002*/ 	.short	(.L_65 - .L_64)
.L_64:
        /*0004*/ 	.word	0x00000082


	//----- nvinfo : EIATTR_KPARAM_INFO
	.align		4
.L_65:
        /*0008*/ 	.byte	0x04, 0x17
        /*000a*/ 	.short	(.L_67 - .L_66)
.L_66:
        /*000c*/ 	.word	0x00000000
        /*0010*/ 	.short	0x0002
        /*0012*/ 	.short	0x000c
        /*0014*/ 	.byte	0x00, 0xf0, 0x11, 0x00


	//----- nvinfo : EIATTR_KPARAM_INFO
	.align		4
.L_67:
        /*0018*/ 	.byte	0x04, 0x17
        /*001a*/ 	.short	(.L_69 - .L_68)
.L_68:
        /*001c*/ 	.word	0x00000000
        /*0020*/ 	.short	0x0001
        /*0022*/ 	.short	0x0008
        /*0024*/ 	.byte	0x00, 0xf0, 0x11, 0x00


	//----- nvinfo : EIATTR_KPARAM_INFO
	.align		4
.L_69:
        /*0028*/ 	.byte	0x04, 0x17
        /*002a*/ 	.short	(.L_71 - .L_70)
.L_70:
        /*002c*/ 	.word	0x00000000
        /*0030*/ 	.short	0x0000
        /*0032*/ 	.short	0x0000
        /*0034*/ 	.byte	0x00, 0xf5, 0x21, 0x00


	//----- nvinfo : EIATTR_SPARSE_MMA_MASK
	.align		4
.L_71:
        /*0038*/ 	.byte	0x03, 0x50
        /*003a*/ 	.short	0x0000


	//----- nvinfo : EIATTR_MAXREG_COUNT
	.align		4
        /*003c*/ 	.byte	0x03, 0x1b
        /*003e*/ 	.short	0x00ff


	//----- nvinfo : EIATTR_EXTERNS
	.align		4
        /*0040*/ 	.byte	0x04, 0x0f
        /*0042*/ 	.short	(.L_73 - .L_72)


	//   ....[0]....
	.align		4
.L_72:
        /*0044*/ 	.word	index@(vprintf)


	//----- nvinfo : EIATTR_MERCURY_ISA_VERSION
	.align		4
.L_73:
        /*0048*/ 	.byte	0x03, 0x5f
        /*004a*/ 	.short	0x0101


	//----- nvinfo : EIATTR_VRC_CTA_INIT_COUNT
	.align		4
        /*004c*/ 	.byte	0x02, 0x4a
	.zero		1
	.zero		1


	//----- nvinfo : EIATTR_SYSCALL_OFFSETS
	.align		4
        /*0050*/ 	.byte	0x04, 0x46
        /*0052*/ 	.short	(.L_75 - .L_74)


	//   ....[0]....
.L_74:
        /*0054*/ 	.word	0x00000110


	//   ....[1]....
        /*0058*/ 	.word	0x00000350


	//----- nvinfo : EIATTR_EXIT_INSTR_OFFSETS
	.align		4
.L_75:
        /*005c*/ 	.byte	0x04, 0x1c
        /*005e*/ 	.short	(.L_77 - .L_76)


	//   ....[0]....
.L_76:
        /*0060*/ 	.word	0x00000040


	//   ....[1]....
        /*0064*/ 	.word	0x00000180


	//   ....[2]....
        /*0068*/ 	.word	0x000001d0


	//   ....[3]....
        /*006c*/ 	.word	0x00000200


	//   ....[4]....
        /*0070*/ 	.word	0x00000250


	//   ....[5]....
        /*0074*/ 	.word	0x000002a0


	//   ....[6]....
        /*0078*/ 	.word	0x00000380


	//----- nvinfo : EIATTR_CRS_STACK_SIZE
	.align		4
.L_77:
        /*007c*/ 	.byte	0x04, 0x1e
        /*007e*/ 	.short	(.L_79 - .L_78)
.L_78:
        /*0080*/ 	.word	0x00000000


	//----- nvinfo : EIATTR_CBANK_PARAM_SIZE
	.align		4
.L_79:
        /*0084*/ 	.byte	0x03, 0x19
        /*0086*/ 	.short	0x0010


	//----- nvinfo : EIATTR_PARAM_CBANK
	.align		4
        /*0088*/ 	.byte	0x04, 0x0a
        /*008a*/ 	.short	(.L_81 - .L_80)
	.align		4
.L_80:
        /*008c*/ 	.word	index@(.nv.constant0._Z5task1PViii)
        /*0090*/ 	.short	0x0380
        /*0092*/ 	.short	0x0010


	//----- nvinfo : EIATTR_SW_WAR
	.align		4
.L_81:
        /*0094*/ 	.byte	0x04, 0x36
        /*0096*/ 	.short	(.L_83 - .L_82)
.L_82:
        /*0098*/ 	.word	0x00000008
.L_83:


//--------------------- .nv.callgraph             --------------------------
	.section	.nv.callgraph,"",@"SHT_CUDA_CALLGRAPH"
	.align	4
	.sectionentsize	8
	.align		4
        /*0000*/ 	.word	0x00000000
	.align		4
        /*0004*/ 	.word	0xffffffff
	.align		4
        /*0008*/ 	.word	index@(_Z5task3PViii)
	.align		4
        /*000c*/ 	.word	index@(vprintf)
	.align		4
        /*0010*/ 	.word	index@(_Z5task2PViii)
	.align		4
        /*0014*/ 	.word	index@(vprintf)
	.align		4
        /*0018*/ 	.word	index@(_Z5task1PViii)
	.align		4
        /*001c*/ 	.word	index@(vprintf)
	.align		4
        /*0020*/ 	.word	0x00000000
	.align		4
        /*0024*/ 	.word	0xfffffffe
	.align		4
        /*0028*/ 	.word	0x00000000
	.align		4
        /*002c*/ 	.word	0xfffffffd
	.align		4
        /*0030*/ 	.word	0x00000000
	.align		4
        /*0034*/ 	.word	0xfffffffc


//--------------------- .nv.constant4             --------------------------
	.section	.nv.constant4,"a",@progbits
	.align	8
	.align		8
.nv.constant4:
        /*0000*/ 	.dword	vprintf
	.align		8
        /*0008*/ 	.dword	$str
	.align		8
        /*0010*/ 	.dword	$str$1
	.align		8
        /*0018*/ 	.dword	$str$2
	.align		8
        /*0020*/ 	.dword	$str$3
	.align		8
        /*0028*/ 	.dword	$str$4
	.align		8
        /*0030*/ 	.dword	$str$5


//--------------------- .text._Z5task3PViii       --------------------------
	.section	.text._Z5task3PViii,"ax",@progbits
	.align	128
        .global         _Z5task3PViii
        .type           _Z5task3PViii,@function
        .size           _Z5task3PViii,(.L_x_21 - _Z5task3PViii)
        .other          _Z5task3PViii,@"STO_CUDA_ENTRY STV_DEFAULT"
_Z5task3PViii:
.text._Z5task3PViii:
[----:B------:R-:W0:Y:S08]  /*0000*/  LDC R1, c[0x0][0x37c] ;  /* 0x0000df00ff017b82 */ /* 0x000e300000000800 */
[----:B------:R-:W1:Y:S08]  /*0010*/  S2UR UR4, SR_VIRTUALSMID ;  /* 0x00000000000479c3 */ /* 0x000e700000004300 */
[----:B------:R-:W1:Y:S02]  /*0020*/  LDC R19, c[0x0][0x388] ;  /* 0x0000e200ff137b82 */ /* 0x000e640000000800 */
[----:B-1----:R-:W-:-:S13]  /*0030*/  ISETP.NE.AND P0, PT, R19, UR4, PT ;  /* 0x0000000413007c0c */ /* 0x002fda000bf05270 */
[----:B0-----:R-:W-:Y:S05]  /*0040*/  @P0 EXIT ;  /* 0x000000000000094d */ /* 0x001fea0003800000 */
[----:B------:R-:W0:Y:S01]  /*0050*/  S2R R18, SR_TID.X ;  /* 0x0000000000127919 */ /* 0x000e220000002100 */
[----:B------:R-:W1:Y:S01]  /*0060*/  LDC R0, c[0x0][0x38c] ;  /* 0x0000e300ff007b82 */ /* 0x000e620000000800 */
[----:B------:R-:W2:Y:S01]  /*0070*/  LDCU.64 UR36, c[0x0][0x358] ;  /* 0x00006b00ff2477ac */ /* 0x000ea20008000a00 */
[----:B------:R-:W-:Y:S01]  /*0080*/  BSSY.RECONVERGENT B6, `(.L_x_0) ;  /* 0x000000c000067945 */ /* 0x000fe20003800200 */
[----:B-1----:R-:W-:Y:S01]  /*0090*/  IMAD R19, R0, 0x2, R19 ;  /* 0x0000000200137824 */ /* 0x002fe200078e0213 */
[----:B0-----:R-:W-:-:S13]  /*00a0*/  ISETP.NE.AND P0, PT, R18, RZ, PT ;  /* 0x000000ff1200720c */ /* 0x001fda0003f05270 */
[----:B--2---:R-:W-:Y:S05]  /*00b0*/  @P0 BRA `(.L_x_1) ;  /* 0x0000000000200947 */ /* 0x004fea0003800000 */
[----:B------:R-:W-:Y:S01]  /*00c0*/  MOV R0, 0x0 ;  /* 0x0000000000007802 */ /* 0x000fe20000000f00 */
[----:B------:R-:W0:Y:S01]  /*00d0*/  LDCU.64 UR4, c[0x4][0x28] ;  /* 0x01000500ff0477ac */ /* 0x000e220008000a00 */
[----:B------:R-:W-:Y:S02]  /*00e0*/  CS2R R6, SRZ ;  /* 0x0000000000067805 */ /* 0x000fe4000001ff00 */
[----:B------:R1:W2:Y:S01]  /*00f0*/  LDC.64 R2, c[0x4][R0] ;  /* 0x0100000000027b82 */ /* 0x0002a20000000a00 */
[----:B0-----:R-:W-:Y:S02]  /*0100*/  IMAD.U32 R4, RZ, RZ, UR4 ;  /* 0x00000004ff047e24 */ /* 0x001fe4000f8e00ff */
[----:B-1----:R-:W-:-:S07]  /*0110*/  IMAD.U32 R5, RZ, RZ, UR5 ;  /* 0x00000005ff057e24 */ /* 0x002fce000f8e00ff */
[----:B------:R-:W-:-:S07]  /*0120*/  LEPC R20, `(.L_x_1) ;  /* 0x000000001014794e */ /* 0x000fce0000000000 */
[----:B--2---:R-:W-:Y:S05]  /*0130*/  CALL.ABS.NOINC R2 ;  /* 0x0000000002007343 */ /* 0x004fea0003c00000 */
.L_x_1:
[----:B------:R-:W-:Y:S05]  /*0140*/  BSYNC.RECONVERGENT B6 ;  /* 0x0000000000067941 */ /* 0x000fea0003800200 */
.L_x_0:
[----:B------:R-:W0:Y:S02]  /*0150*/  LDC.64 R16, c[0x0][0x380] ;  /* 0x0000e000ff107b82 */ /* 0x000e240000000a00 */
[----:B0-----:R-:W-:-:S05]  /*0160*/  IMAD.WIDE R16, R19, 0x4, R16 ;  /* 0x0000000413107825 */ /* 0x001fca00078e0210 */
[----:B------:R-:W2:Y:S02]  /*0170*/  LDG.E.STRONG.SYS R0, desc[UR36][R16.64] ;  /* 0x0000002410007981 */ /* 0x000ea4000c1f5900 */
[----:B--2---:R-:W-:-:S13]  /*0180*/  ISETP.NE.AND P0, PT, R0, -0x1, PT ;  /* 0xffffffff0000780c */ /* 0x004fda0003f05270 */
[----:B------:R-:W-:Y:S05]  /*0190*/  @!P0 EXIT ;  /* 0x000000000000894d */ /* 0x000fea0003800000 */
[----:B------:R-:W-:-:S07]  /*01a0*/  IMAD.MOV.U32 R0, RZ, RZ, RZ ;  /* 0x000000ffff007224 */ /* 0x000fce00078e00ff */
.L_x_3:
[----:B------:R-:W2:Y:S01]  /*01b0*/  LDG.E.STRONG.SYS R2, desc[UR36][R16.64] ;  /* 0x0000002410027981 */ /* 0x000ea2000c1f5900 */
[----:B------:R-:W-:Y:S05]  /*01c0*/  YIELD ;  /* 0x0000000000007946 */ /* 0x000fea0003800000 */
[----:B--2---:R-:W-:-:S13]  /*01d0*/  ISETP.NE.AND P0, PT, R2, -0x1, PT ;  /* 0xffffffff0200780c */ /* 0x004fda0003f05270 */
[----:B------:R-:W-:Y:S05]  /*01e0*/  @!P0 EXIT ;  /* 0x000000000000894d */ /* 0x000fea0003800000 */
[----:B------:R-:W2:Y:S02]  /*01f0*/  LDG.E.STRONG.SYS R2, desc[UR36][R16.64] ;  /* 0x0000002410027981 */ /* 0x000ea4000c1f5900 */
[----:B--2---:R-:W-:-:S13]  /*0200*/  ISETP.NE.AND P0, PT, R2, -0x1, PT ;  /* 0xffffffff0200780c */ /* 0x004fda0003f05270 */
[----:B------:R-:W-:Y:S05]  /*0210*/  @!P0 EXIT ;  /* 0x000000000000894d */ /* 0x000fea0003800000 */
[----:B------:R-:W-:-:S13]  /*0220*/  ISETP.NE.AND P0, PT, R0, 0xf423c, PT ;  /* 0x000f423c0000780c */ /* 0x000fda0003f05270 */
[----:B------:R-:W-:Y:S05]  /*0230*/  @!P0 BRA `(.L_x_2) ;  /* 0x0000000000208947 */ /* 0x000fea0003800000 */
[----:B------:R-:W2:Y:S02]  /*0240*/  LDG.E.STRONG.SYS R2, desc[UR36][R16.64] ;  /* 0x0000002410027981 */ /* 0x000ea4000c1f5900 */
[----:B--2---:R-:W-:-:S13]  /*0250*/  ISETP.NE.AND P0, PT, R2, -0x1, PT ;  /* 0xffffffff0200780c */ /* 0x004fda0003f05270 */
[----:B------:R-:W-:Y:S05]  /*0260*/  @!P0 EXIT ;  /* 0x000000000000894d */ /* 0x000fea0003800000 */
[----:B------:R-:W2:Y:S01]  /*0270*/  LDG.E.STRONG.SYS R2, desc[UR36][R16.64] ;  /* 0x0000002410027981 */ /* 0x000ea2000c1f5900 */
[----:B------:R-:W-:Y:S01]  /*0280*/  VIADD R0, R0, 0x4 ;  /* 0x0000000400007836 */ /* 0x000fe20000000000 */
[----:B--2---:R-:W-:-:S13]  /*0290*/  ISETP.NE.AND P0, PT, R2, -0x1, PT ;  /* 0xffffffff0200780c */ /* 0x004fda0003f05270 */
[----:B------:R-:W-:Y:S05]  /*02a0*/  @P0 BRA `(.L_x_3) ;  /* 0xfffffffc00c00947 */ /* 0x000fea000383ffff */
[----:B------:R-:W-:Y:S05]  /*02b0*/  EXIT ;  /* 0x000000000000794d */ /* 0x000fea0003800000 */
.L_x_2:
[----:B------:R-:W-:Y:S01]  /*02c0*/  ISETP.NE.AND P0, PT, R18, RZ, PT ;  /* 0x000000ff1200720c */ /* 0x000fe20003f05270 */
[----:B------:R-:W-:-:S12]  /*02d0*/  BSSY.RECONVERGENT B6, `(.L_x_4) ;  /* 0x000000a000067945 */ /* 0x000fd80003800200 */
[----:B------:R-:W-:Y:S05]  /*02e0*/  @P0 BRA `(.L_x_5) ;  /* 0x0000000000200947 */ /* 0x000fea0003800000 */
        /* <DEDUP_REMOVED lines=8> */
.L_x_5:
[----:B------:R-:W-:Y:S05]  /*0370*/  BSYNC.RECONVERGENT B6 ;  /* 0x0000000000067941 */ /* 0x000fea0003800200 */
.L_x_4:
[----:B------:R-:W-:Y:S01]  /*0380*/  STG.E.STRONG.SYS desc[UR36][R16.64], RZ ;  /* 0x000000ff10007986 */ /* 0x000fe2000c115924 */
[----:B------:R-:W-:Y:S05]  /*0390*/  EXIT ;  /* 0x000000000000794d */ /* 0x000fea0003800000 */
.L_x_6:
[----:B------:R-:W-:-:S00]  /*03a0*/  BRA `(.L_x_6) ;  /* 0xfffffffc00fc7947 */ /* 0x000fc0000383ffff */
[----:B------:R-:W-:-:S00]  /*03b0*/  NOP ;  /* 0x0000000000007918 */ /* 0x000fc00000000000 */
        /* <DEDUP_REMOVED lines=12> */
.L_x_21:


//--------------------- .text._Z5task2PViii       --------------------------
	.section	.text._Z5task2PViii,"ax",@progbits
	.align	128
        .global         _Z5task2PViii
        .type           _Z5task2PViii,@function
        .size           _Z5task2PViii,(.L_x_22 - _Z5task2PViii)
        .other          _Z5task2PViii,@"STO_CUDA_ENTRY STV_DEFAULT"
_Z5task2PViii:
.text._Z5task2PViii:
[----:B------:R-:W0:Y:S08]  /*0000*/  LDC R1, c[0x0][0x37c] ;  /* 0x0000df00ff017b82 */ /* 0x000e300000000800 */
[----:B------:R-:W1:Y:S08]  /*0010*/  S2UR UR4, SR_VIRTUALSMID ;  /* 0x00000000000479c3 */ /* 0x000e700000004300 */
[----:B------:R-:W1:Y:S02]  /*0020*/  LDC R19, c[0x0][0x388] ;  /* 0x0000e200ff137b82 */ /* 0x000e640000000800 */
[----:B-1----:R-:W-:-:S13]  /*0030*/  ISETP.NE.AND P0, PT, R19, UR4, PT ;  /* 0x0000000413007c0c */ /* 0x002fda000bf05270 */
[----:B0-----:R-:W-:Y:S05]  /*0040*/  @P0 EXIT ;  /* 0x000000000000094d */ /* 0x001fea0003800000 */
[----:B------:R-:W0:Y:S01]  /*0050*/  S2R R18, SR_TID.X ;  /* 0x0000000000127919 */ /* 0x000e220000002100 */
[----:B------:R-:W1:Y:S01]  /*0060*/  LDCU UR4, c[0x0][0x38c] ;  /* 0x00007180ff0477ac */ /* 0x000e620008000800 */
[----:B------:R-:W-:Y:S01]  /*0070*/  BSSY.RECONVERGENT B6, `(.L_x_7) ;  /* 0x000000d000067945 */ /* 0x000fe20003800200 */
[----:B------:R-:W2:Y:S01]  /*0080*/  LDCU.64 UR36, c[0x0][0x358] ;  /* 0x00006b00ff2477ac */ /* 0x000ea20008000a00 */
[----:B-1----:R-:W-:Y:S01]  /*0090*/  VIADD R19, R19, UR4 ;  /* 0x0000000413137c36 */ /* 0x002fe20008000000 */
        /* <DEDUP_REMOVED lines=10> */
.L_x_8:
[----:B------:R-:W-:Y:S05]  /*0140*/  BSYNC.RECONVERGENT B6 ;  /* 0x0000000000067941 */ /* 0x000fea0003800200 */
.L_x_7:
[----:B------:R-:W0:Y:S02]  /*0150*/  LDC.64 R16, c[0x0][0x380] ;  /* 0x0000e000ff107b82 */ /* 0x000e240000000a00 */
[----:B0-----:R-:W-:-:S05]  /*0160*/  IMAD.WIDE R16, R19, 0x4, R16 ;  /* 0x0000000413107825 */ /* 0x001fca00078e0210 */
[----:B------:R-:W2:Y:S02]  /*0170*/  LDG.E.STRONG.SYS R0, desc[UR36][R16.64] ;  /* 0x0000002410007981 */ /* 0x000ea4000c1f5900 */
[----:B--2---:R-:W-:-:S13]  /*0180*/  ISETP.NE.AND P0, PT, R0, -0x1, PT ;  /* 0xffffffff0000780c */ /* 0x004fda0003f05270 */
[----:B------:R-:W-:Y:S05]  /*0190*/  @!P0 EXIT ;  /* 0x000000000000894d */ /* 0x000fea0003800000 */
[----:B------:R-:W-:-:S07]  /*01a0*/  IMAD.MOV.U32 R0, RZ, RZ, RZ ;  /* 0x000000ffff007224 */ /* 0x000fce00078e00ff */
.L_x_10:
        /* <DEDUP_REMOVED lines=17> */
.L_x_9:
        /* <DEDUP_REMOVED lines=11> */
.L_x_12:
[----:B------:R-:W-:Y:S05]  /*0370*/  BSYNC.RECONVERGENT B6 ;  /* 0x0000000000067941 */ /* 0x000fea0003800200 */
.L_x_11:
[----:B------:R-:W-:Y:S01]  /*0380*/  STG.E.STRONG.SYS desc[UR36][R16.64], RZ ;  /* 0x000000ff10007986 */ /* 0x000fe2000c115924 */
[----:B------:R-:W-:Y:S05]  /*0390*/  EXIT ;  /* 0x000000000000794d */ /* 0x000fea0003800000 */
.L_x_13:
        /* <DEDUP_REMOVED lines=14> */
.L_x_22:


//--------------------- .text._Z5task1PViii       --------------------------
	.section	.text._Z5task1PViii,"ax",@progbits
	.align	128
        .global         _Z5task1PViii
        .type           _Z5task1PViii,@function
        .size           _Z5task1PViii,(.L_x_23 - _Z5task1PViii)
        .other          _Z5task1PViii,@"STO_CUDA_ENTRY STV_DEFAULT"
_Z5task1PViii:
.text._Z5task1PViii:
[----:B------:R-:W0:Y:S08]  /*0000*/  LDC R1, c[0x0][0x37c] ;  /* 0x0000df00ff017b82 */ /* 0x000e300000000800 */
[----:B------:R-:W1:Y:S08]  /*0010*/  S2UR UR4, SR_VIRTUALSMID ;  /* 0x00000000000479c3 */ /* 0x000e700000004300 */
[----:B------:R-:W1:Y:S02]  /*0020*/  LDC R0, c[0x0][0x388] ;  /* 0x0000e200ff007b82 */ /* 0x000e640000000800 */
[----:B-1----:R-:W-:-:S13]  /*0030*/  ISETP.NE.AND P0, PT, R0, UR4, PT ;  /* 0x0000000400007c0c */ /* 0x002fda000bf05270 */
[----:B0-----:R-:W-:Y:S05]  /*0040*/  @P0 EXIT ;  /* 0x000000000000094d */ /* 0x001fea0003800000 */
[----:B------:R-:W0:Y:S01]  /*0050*/  S2R R18, SR_TID.X ;  /* 0x0000000000127919 */ /* 0x000e220000002100 */
[----:B------:R-:W1:Y:S01]  /*0060*/  LDCU.64 UR36, c[0x0][0x358] ;  /* 0x00006b00ff2477ac */ /* 0x000e620008000a00 */
[----:B------:R-:W-:Y:S01]  /*0070*/  BSSY.RECONVERGENT B6, `(.L_x_14) ;  /* 0x000000b000067945 */ /* 0x000fe20003800200 */
[----:B0-----:R-:W-:-:S13]  /*0080*/  ISETP.NE.AND P0, PT, R18, RZ, PT ;  /* 0x000000ff1200720c */ /* 0x001fda0003f05270 */
[----:B-1----:R-:W-:Y:S05]  /*0090*/  @P0 BRA `(.L_x_15) ;  /* 0x0000000000200947 */ /* 0x002fea0003800000 */
        /* <DEDUP_REMOVED lines=8> */
.L_x_15:
[----:B------:R-:W-:Y:S05]  /*0120*/  BSYNC.RECONVERGENT B6 ;  /* 0x0000000000067941 */ /* 0x000fea0003800200 */
.L_x_14:
[----:B------:R-:W0:Y:S08]  /*0130*/  LDC R3, c[0x0][0x388] ;  /* 0x0000e200ff037b82 */ /* 0x000e300000000800 */
[----:B------:R-:W0:Y:S02]  /*0140*/  LDC.64 R16, c[0x0][0x380] ;  /* 0x0000e000ff107b82 */ /* 0x000e240000000a00 */
[----:B0-----:R-:W-:-:S05]  /*0150*/  IMAD.WIDE R16, R3, 0x4, R16 ;  /* 0x0000000403107825 */ /* 0x001fca00078e0210 */
[----:B------:R-:W2:Y:S02]  /*0160*/  LDG.E.STRONG.SYS R0, desc[UR36][R16.64] ;  /* 0x0000002410007981 */ /* 0x000ea4000c1f5900 */
[----:B--2---:R-:W-:-:S13]  /*0170*/  ISETP.NE.AND P0, PT, R0, -0x1, PT ;  /* 0xffffffff0000780c */ /* 0x004fda0003f05270 */
[----:B------:R-:W-:Y:S05]  /*0180*/  @!P0 EXIT ;  /* 0x000000000000894d */ /* 0x000fea0003800000 */
[----:B------:R-:W-:-:S07]  /*0190*/  IMAD.MOV.U32 R0, RZ, RZ, RZ ;  /* 0x000000ffff007224 */ /* 0x000fce00078e00ff */
.L_x_17:
        /* <DEDUP_REMOVED lines=17> */
.L_x_16:
        /* <DEDUP_REMOVED lines=11> */
.L_x_19:
[----:B------:R-:W-:Y:S05]  /*0360*/  BSYNC.RECONVERGENT B6 ;  /* 0x0000000000067941 */ /* 0x000fea0003800200 */
.L_x_18:
[----:B------:R-:W-:Y:S01]  /*0370*/  STG.E.STRONG.SYS desc[UR36][R16.64], RZ ;  /* 0x000000ff10007986 */ /* 0x000fe2000c115924 */
[----:B------:R-:W-:Y:S05]  /*0380*/  EXIT ;  /* 0x000000000000794d */ /* 0x000fea0003800000 */
.L_x_20:
        /* <DEDUP_REMOVED lines=15> */
.L_x_23:


//--------------------- .nv.global.init           --------------------------
	.section	.nv.global.init,"aw",@progbits
.nv.global.init:
	.type		$str,@object
	.size		$str,($str$4 - $str)
$str:
        /*0000*/ 	.byte	0xe6, 0xad, 0xa3, 0xe5, 0x9c, 0xa8, 0xe6, 0x89, 0xa7, 0xe8, 0xa1, 0x8c, 0xe4, 0xbb, 0xbb, 0xe5
        /*0010*/ 	.byte	0x8a, 0xa1, 0x31, 0x0a, 0x00
	.type		$str$4,@object
	.size		$str$4,($str$2 - $str$4)
$str$4:
        /*0015*/ 	.byte	0xe6, 0xad, 0xa3, 0xe5, 0x9c, 0xa8, 0xe6, 0x89, 0xa7, 0xe8, 0xa1, 0x8c, 0xe4, 0xbb, 0xbb, 0xe5
        /*0025*/ 	.byte	0x8a, 0xa1, 0x33, 0x0a, 0x00
	.type		$str$2,@object
	.size		$str$2,($str$1 - $str$2)
$str$2:
        /*002a*/ 	.byte	0xe6, 0xad, 0xa3, 0xe5, 0x9c, 0xa8, 0xe6, 0x89, 0xa7, 0xe8, 0xa1, 0x8c, 0xe4, 0xbb, 0xbb, 0xe5
        /*003a*/ 	.byte	0x8a, 0xa1, 0x32, 0x0a, 0x00
	.type		$str$1,@object
	.size		$str$1,($str$5 - $str$1)
$str$1:
        /*003f*/ 	.byte	0xe4, 0xbb, 0xbb, 0xe5, 0x8a, 0xa1, 0x31, 0xe6, 0x89, 0xa7, 0xe8, 0xa1, 0x8c, 0xe5, 0xae, 0x8c
        /*004f*/ 	.byte	0xe6, 0x88, 0x90, 0x0a, 0x00
	.type		$str$5,@object
	.size		$str$5,($str$3 - $str$5)
$str$5:
        /*0054*/ 	.byte	0xe4, 0xbb, 0xbb, 0xe5, 0x8a, 0xa1, 0x33, 0xe6, 0x89, 0xa7, 0xe8, 0xa1, 0x8c, 0xe5, 0xae, 0x8c
        /*0064*/ 	.byte	0xe6, 0x88, 0x90, 0x0a, 0x00
	.type		$str$3,@object
	.size		$str$3,(.L_3 - $str$3)
$str$3:
        /*0069*/ 	.byte	0xe4, 0xbb, 0xbb, 0xe5, 0x8a, 0xa1, 0x32, 0xe6, 0x89, 0xa7, 0xe8, 0xa1, 0x8c, 0xe5, 0xae, 0x8c
        /*0079*/ 	.byte	0xe6, 0x88, 0x90, 0x0a, 0x00
.L_3:


//--------------------- .nv.shared.reserved.0     --------------------------
	.section	.nv.shared.reserved.0,"aw",@nobits
	.weak		__nv_reservedSMEM_offset_0_alias
	.size		__nv_reservedSMEM_offset_0_alias, 0, 64
	.other		__nv_reservedSMEM_offset_0_alias,@"STO_CUDA_RESERVED_SHARED STV_DEFAULT"
__nv_reservedSMEM_offset_0_alias:
	.zero		0
	.zero		64


//--------------------- .nv.constant0._Z5task3PViii --------------------------
	.section	.nv.constant0._Z5task3PViii,"a",@progbits
	.sectionflags	@""
	.align	4
.nv.constant0._Z5task3PViii:
	.zero		912


//--------------------- .nv.constant0._Z5task2PViii --------------------------
	.section	.nv.constant0._Z5task2PViii,"a",@progbits
	.sectionflags	@""
	.align	4
.nv.constant0._Z5task2PViii:
	.zero		912


//--------------------- .nv.constant0._Z5task1PViii --------------------------
	.section	.nv.constant0._Z5task1PViii,"a",@progbits
	.sectionflags	@""
	.align	4
.nv.constant0._Z5task1PViii:
	.zero		912


//--------------------- SYMBOLS --------------------------

	.type		.nv.reservedSmem.offset0,@object
	.size		.nv.reservedSmem.offset0,0x4
	.type		vprintf,@function
